	.headerflags	@"EF_CUDA_TEXMODE_UNIFIED EF_CUDA_64BIT_ADDRESS EF_CUDA_ACCELERATORS EF_CUDA_SM90 EF_CUDA_VIRTUAL_SM(EF_CUDA_SM90)"
	.elftype	@"ET_EXEC"


//--------------------- .nv.info                  --------------------------
	.section	.nv.info,"",@"SHT_CUDA_INFO"
	.align	4


	//----- nvinfo : EIATTR_REGCOUNT
	.align		4
        /*0000*/ 	.byte	0x04, 0x2f
        /*0002*/ 	.short	(.L_1 - .L_0)
	.align		4
.L_0:
        /*0004*/ 	.word	index@(triton_poi_fused_convolution_relu_1)
        /*0008*/ 	.word	0x0000000c


	//----- nvinfo : EIATTR_MIN_STACK_SIZE
	.align		4
.L_1:
        /*000c*/ 	.byte	0x04, 0x12
        /*000e*/ 	.short	(.L_3 - .L_2)
	.align		4
.L_2:
        /*0010*/ 	.word	index@(triton_poi_fused_convolution_relu_1)
        /*0014*/ 	.word	0x00000000


	//----- nvinfo : EIATTR_FRAME_SIZE
	.align		4
.L_3:
        /*0018*/ 	.byte	0x04, 0x11
        /*001a*/ 	.short	(.L_5 - .L_4)
	.align		4
.L_4:
        /*001c*/ 	.word	index@(triton_poi_fused_convolution_relu_1)
        /*0020*/ 	.word	0x00000000


	//----- nvinfo : EIATTR_MIN_STACK_SIZE
	.align		4
.L_5:
        /*0024*/ 	.byte	0x04, 0x12
        /*0026*/ 	.short	(.L_7 - .L_6)
	.align		4
.L_6:
        /*0028*/ 	.word	index@(triton_poi_fused_convolution_relu_1)
        /*002c*/ 	.word	0x00000000
.L_7:


//--------------------- .nv.info.triton_poi_fused_convolution_relu_1 --------------------------
	.section	.nv.info.triton_poi_fused_convolution_relu_1,"",@"SHT_CUDA_INFO"
	.sectionflags	@""
	.align	4


	//----- nvinfo : EIATTR_CUDA_API_VERSION
	.align		4
        /*0000*/ 	.byte	0x04, 0x37
        /*0002*/ 	.short	(.L_9 - .L_8)
.L_8:
        /*0004*/ 	.word	0x0000007c


	//----- nvinfo : EIATTR_KPARAM_INFO
	.align		4
.L_9:
        /*0008*/ 	.byte	0x04, 0x17
        /*000a*/ 	.short	(.L_11 - .L_10)
.L_10:
        /*000c*/ 	.word	0x00000000
        /*0010*/ 	.short	0x0002
        /*0012*/ 	.short	0x0010
        /*0014*/ 	.byte	0x00, 0xf0, 0x11, 0x00


	//----- nvinfo : EIATTR_KPARAM_INFO
	.align		4
.L_11:
        /*0018*/ 	.byte	0x04, 0x17
        /*001a*/ 	.short	(.L_13 - .L_12)
.L_12:
        /*001c*/ 	.word	0x00000000
        /*0020*/ 	.short	0x0001
        /*0022*/ 	.short	0x0008
        /*0024*/ 	.byte	0x00, 0xf4, 0x21, 0x00


	//----- nvinfo : EIATTR_KPARAM_INFO
	.align		4
.L_13:
        /*0028*/ 	.byte	0x04, 0x17
        /*002a*/ 	.short	(.L_15 - .L_14)
.L_14:
        /*002c*/ 	.word	0x00000000
        /*0030*/ 	.short	0x0000
        /*0032*/ 	.short	0x0000
        /*0034*/ 	.byte	0x00, 0xf4, 0x21, 0x00


	//----- nvinfo : EIATTR_SPARSE_MMA_MASK
	.align		4
.L_15:
        /*0038*/ 	.byte	0x03, 0x50
        /*003a*/ 	.short	0x0000


	//----- nvinfo : EIATTR_MAXREG_COUNT
	.align		4
        /*003c*/ 	.byte	0x03, 0x1b
        /*003e*/ 	.short	0x00ff


	//----- nvinfo : EIATTR_EXIT_INSTR_OFFSETS
	.align		4
        /*0040*/ 	.byte	0x04, 0x1c
        /*0042*/ 	.short	(.L_17 - .L_16)


	//   ....[0]....
.L_16:
        /*0044*/ 	.word	0x000001c0


	//----- nvinfo : EIATTR_REQNTID
	.align		4
.L_17:
        /*0048*/ 	.byte	0x04, 0x10
        /*004a*/ 	.short	(.L_19 - .L_18)
.L_18:
        /*004c*/ 	.word	0x00000080
        /*0050*/ 	.word	0x00000001
        /*0054*/ 	.word	0x00000001


	//----- nvinfo : EIATTR_CBANK_PARAM_SIZE
	.align		4
.L_19:
        /*0058*/ 	.byte	0x03, 0x19
        /*005a*/ 	.short	0x0014


	//----- nvinfo : EIATTR_PARAM_CBANK
	.align		4
        /*005c*/ 	.byte	0x04, 0x0a
        /*005e*/ 	.short	(.L_21 - .L_20)
	.align		4
.L_20:
        /*0060*/ 	.word	index@(.nv.constant0.triton_poi_fused_convolution_relu_1)
        /*0064*/ 	.short	0x0210
        /*0066*/ 	.short	0x0014


	//----- nvinfo : EIATTR_SW_WAR
	.align		4
.L_21:
        /*0068*/ 	.byte	0x04, 0x36
        /*006a*/ 	.short	(.L_23 - .L_22)
.L_22:
        /*006c*/ 	.word	0x00000008
.L_23:


//--------------------- .nv.callgraph             --------------------------
	.section	.nv.callgraph,"",@"SHT_CUDA_CALLGRAPH"
	.align	4
	.sectionentsize	8
	.align		4
        /*0000*/ 	.word	0x00000000
	.align		4
        /*0004*/ 	.word	0xffffffff
	.align		4
        /*0008*/ 	.word	0x00000000
	.align		4
        /*000c*/ 	.word	0xfffffffe
	.align		4
        /*0010*/ 	.word	0x00000000
	.align		4
        /*0014*/ 	.word	0xfffffffd
	.align		4
        /*0018*/ 	.word	0x00000000
	.align		4
        /*001c*/ 	.word	0xfffffffc


//--------------------- .text.triton_poi_fused_convolution_relu_1 --------------------------
	.section	.text.triton_poi_fused_convolution_relu_1,"ax",@progbits
	.align	128
        .global         triton_poi_fused_convolution_relu_1
        .type           triton_poi_fused_convolution_relu_1,@function
        .size           triton_poi_fused_convolution_relu_1,(.L_x_1 - triton_poi_fused_convolution_relu_1)
        .other          triton_poi_fused_convolution_relu_1,@"STO_CUDA_ENTRY STV_DEFAULT"
triton_poi_fused_convolution_relu_1:
.text.triton_poi_fused_convolution_relu_1:
[----:B------:R-:W-:Y:S01]  /*0000*/  LDC R1, c[0x0][0x28] ;  /* 0x00000a00ff017b82 */ /* 0x000fe20000000800 */
[----:B------:R-:W1:Y:S07]  /*0010*/  S2R R0, SR_TID.X ;  /* 0x0000000000007919 */ /* 0x000e6e0000002100 */
[----:B------:R-:W2:Y:S01]  /*0020*/  LDC.64 R4, c[0x0][0x218] ;  /* 0x00008600ff047b82 */ /* 0x000ea20000000a00 */
[----:B------:R-:W-:Y:S01]  /*0030*/  ULDC.64 UR4, c[0x0][0x208] ;  /* 0x0000820000047ab9 */ /* 0x000fe20000000a00 */
[----:B------:R-:W3:Y:S06]  /*0040*/  S2R R7, SR_CTAID.X ;  /* 0x0000000000077919 */ /* 0x000eec0000002500 */
[----:B------:R-:W4:Y:S01]  /*0050*/  LDC.64 R2, c[0x0][0x210] ;  /* 0x00008400ff027b82 */ /* 0x000f220000000a00 */
[----:B-1----:R-:W-:Y:S01]  /*0060*/  IMAD.SHL.U32 R0, R0, 0x2, RZ ;  /* 0x0000000200007824 */ /* 0x002fe200078e00ff */
[----:B---3--:R-:W-:-:S04]  /*0070*/  SHF.R.S32.HI R6, RZ, 0x17, R7 ;  /* 0x00000017ff067819 */ /* 0x008fc80000011407 */
[----:B------:R-:W-:Y:S02]  /*0080*/  LOP3.LUT R0, R0, 0xfe, RZ, 0xc0, !PT ;  /* 0x000000fe00007812 */ /* 0x000fe400078ec0ff */
[----:B------:R-:W-:-:S03]  /*0090*/  SGXT R6, R6, 0x1 ;  /* 0x000000010606781a */ /* 0x000fc60000000200 */
[----:B------:R-:W-:-:S04]  /*00a0*/  IMAD R7, R7, 0x100, R0 ;  /* 0x0000010007077824 */ /* 0x000fc800078e0200 */
[----:B----4-:R-:W-:Y:S01]  /*00b0*/  IMAD.WIDE R2, R7, 0x4, R2 ;  /* 0x0000000407027825 */ /* 0x010fe200078e0202 */
[----:B------:R-:W-:-:S04]  /*00c0*/  LEA.HI R6, R6, R7, RZ, 0x4 ;  /* 0x0000000706067211 */ /* 0x000fc800078f20ff */
[--C-:B------:R-:W-:Y:S02]  /*00d0*/  SHF.R.S32.HI R0, RZ, 0x4, R6.reuse ;  /* 0x00000004ff007819 */ /* 0x100fe40000011406 */
[----:B------:R-:W-:Y:S02]  /*00e0*/  SHF.R.S32.HI R9, RZ, 0x1f, R6 ;  /* 0x0000001fff097819 */ /* 0x000fe40000011406 */
[----:B------:R-:W3:Y:S02]  /*00f0*/  LDG.E.64 R6, desc[UR4][R2.64] ;  /* 0x0000000402067981 */ /* 0x000ee4000c1e1b00 */
[----:B------:R-:W-:-:S04]  /*0100*/  LEA.HI R9, R9, R0, RZ, 0x7 ;  /* 0x0000000009097211 */ /* 0x000fc800078f38ff */
[----:B------:R-:W-:-:S05]  /*0110*/  LOP3.LUT R9, R9, 0xffffff80, RZ, 0xc0, !PT ;  /* 0xffffff8009097812 */ /* 0x000fca00078ec0ff */
[----:B------:R-:W-:-:S04]  /*0120*/  IMAD.IADD R9, R0, 0x1, -R9 ;  /* 0x0000000100097824 */ /* 0x000fc800078e0a09 */
[----:B--2---:R-:W-:-:S06]  /*0130*/  IMAD.WIDE R4, R9, 0x4, R4 ;  /* 0x0000000409047825 */ /* 0x004fcc00078e0204 */
[----:B------:R-:W3:Y:S02]  /*0140*/  LDG.E.EL R4, desc[UR4][R4.64] ;  /* 0x0000000404047981 */ /* 0x000ee4000c2e1900 */
[CC--:B---3--:R-:W-:Y:S01]  /*0150*/  FSETP.GEU.AND P0, PT, R6.reuse, -R4.reuse, PT ;  /* 0x800000040600720b */ /* 0x0c8fe20003f0e000 */
[--C-:B------:R-:W-:Y:S01]  /*0160*/  FADD R6, R6, R4.reuse ;  /* 0x0000000406067221 */ /* 0x100fe20000000000 */
[C---:B------:R-:W-:Y:S01]  /*0170*/  FADD R0, R7.reuse, R4 ;  /* 0x0000000407007221 */ /* 0x040fe20000000000 */
[----:B------:R-:W-:-:S03]  /*0180*/  FSETP.GEU.AND P1, PT, R7, -R4, PT ;  /* 0x800000040700720b */ /* 0x000fc60003f2e000 */
[----:B------:R-:W-:Y:S02]  /*0190*/  FSEL R6, R6, RZ, P0 ;  /* 0x000000ff06067208 */ /* 0x000fe40000000000 */
[----:B------:R-:W-:-:S05]  /*01a0*/  FSEL R7, R0, RZ, P1 ;  /* 0x000000ff00077208 */ /* 0x000fca0000800000 */
[----:B------:R-:W-:Y:S01]  /*01b0*/  STG.E.64 desc[UR4][R2.64], R6 ;  /* 0x0000000602007986 */ /* 0x000fe2000c101b04 */
[----:B------:R-:W-:Y:S05]  /*01c0*/  EXIT ;  /* 0x000000000000794d */ /* 0x000fea0003800000 */
.L_x_0:
[----:B------:R-:W-:-:S00]  /*01d0*/  BRA `(.L_x_0) ;  /* 0xfffffffc00fc7947 */ /* 0x000fc0000383ffff */
[----:B------:R-:W-:-:S00]  /*01e0*/  NOP ;  /* 0x0000000000007918 */ /* 0x000fc00000000000 */
        /* <DEDUP_REMOVED lines=9> */
.L_x_1:


//--------------------- .nv.constant0.triton_poi_fused_convolution_relu_1 --------------------------
	.section	.nv.constant0.triton_poi_fused_convolution_relu_1,"a",@progbits
	.sectionflags	@""
	.align	4
.nv.constant0.triton_poi_fused_convolution_relu_1:
	.zero		548
